//
// Generated by NVIDIA NVVM Compiler
//
// Compiler Build ID: CL-36424714
// Cuda compilation tools, release 13.0, V13.0.88
// Based on NVVM 20.0.0
//

.version 9.0
.target sm_100
.address_size 64

	// .globl	_Z14permute_kernelPfS_S_PKfiiii

.visible .entry _Z14permute_kernelPfS_S_PKfiiii(
	.param .u64 .ptr .align 1 _Z14permute_kernelPfS_S_PKfiiii_param_0,
	.param .u64 .ptr .align 1 _Z14permute_kernelPfS_S_PKfiiii_param_1,
	.param .u64 .ptr .align 1 _Z14permute_kernelPfS_S_PKfiiii_param_2,
	.param .u64 .ptr .align 1 _Z14permute_kernelPfS_S_PKfiiii_param_3,
	.param .u32 _Z14permute_kernelPfS_S_PKfiiii_param_4,
	.param .u32 _Z14permute_kernelPfS_S_PKfiiii_param_5,
	.param .u32 _Z14permute_kernelPfS_S_PKfiiii_param_6,
	.param .u32 _Z14permute_kernelPfS_S_PKfiiii_param_7
)
{
	.reg .pred 	%p<8>;
	.reg .b32 	%r<29>;
	.reg .b32 	%f<4>;
	.reg .b64 	%rd<18>;

	ld.param.u64 	%rd1, [_Z14permute_kernelPfS_S_PKfiiii_param_0];
	ld.param.u64 	%rd2, [_Z14permute_kernelPfS_S_PKfiiii_param_1];
	ld.param.u64 	%rd3, [_Z14permute_kernelPfS_S_PKfiiii_param_2];
	ld.param.u64 	%rd4, [_Z14permute_kernelPfS_S_PKfiiii_param_3];
	ld.param.u32 	%r9, [_Z14permute_kernelPfS_S_PKfiiii_param_4];
	ld.param.u32 	%r7, [_Z14permute_kernelPfS_S_PKfiiii_param_5];
	ld.param.u32 	%r10, [_Z14permute_kernelPfS_S_PKfiiii_param_6];
	ld.param.u32 	%r8, [_Z14permute_kernelPfS_S_PKfiiii_param_7];
	mov.u32 	%r11, %ctaid.x;
	mov.u32 	%r12, %ntid.x;
	mov.u32 	%r13, %tid.x;
	mad.lo.s32 	%r14, %r11, %r12, %r13;
	mul.lo.s32 	%r15, %r10, %r7;
	mul.lo.s32 	%r1, %r15, %r8;
	div.s32 	%r2, %r14, %r1;
	mul.lo.s32 	%r16, %r2, %r1;
	sub.s32 	%r17, %r14, %r16;
	mul.lo.s32 	%r3, %r8, %r10;
	div.s32 	%r4, %r17, %r3;
	mul.lo.s32 	%r18, %r4, %r3;
	sub.s32 	%r5, %r17, %r18;
	div.s32 	%r6, %r5, %r8;
	setp.ge.s32 	%p1, %r2, %r9;
	setp.ge.s32 	%p2, %r4, %r7;
	or.pred  	%p3, %p1, %p2;
	setp.ge.s32 	%p4, %r6, %r10;
	or.pred  	%p5, %p3, %p4;
	setp.lt.s32 	%p6, %r8, 0;
	or.pred  	%p7, %p6, %p5;
	@%p7 bra 	$L__BB0_2;
	rem.s32 	%r19, %r5, %r8;
	cvta.to.global.u64 	%rd5, %rd4;
	cvta.to.global.u64 	%rd6, %rd1;
	cvta.to.global.u64 	%rd7, %rd2;
	cvta.to.global.u64 	%rd8, %rd3;
	mul.lo.s32 	%r20, %r7, %r2;
	mul.lo.s32 	%r21, %r20, 3;
	mad.lo.s32 	%r22, %r4, 3, %r21;
	mul.lo.s32 	%r23, %r6, %r8;
	mad.lo.s32 	%r24, %r3, %r22, %r23;
	add.s32 	%r25, %r24, %r19;
	mul.wide.s32 	%rd9, %r25, 4;
	add.s64 	%rd10, %rd5, %rd9;
	ld.global.nc.f32 	%f1, [%rd10];
	mad.lo.s32 	%r26, %r6, %r7, %r4;
	mad.lo.s32 	%r27, %r2, %r1, %r19;
	mad.lo.s32 	%r28, %r26, %r8, %r27;
	mul.wide.s32 	%rd11, %r28, 4;
	add.s64 	%rd12, %rd6, %rd11;
	st.global.f32 	[%rd12], %f1;
	mul.wide.s32 	%rd13, %r3, 4;
	add.s64 	%rd14, %rd10, %rd13;
	ld.global.nc.f32 	%f2, [%rd14];
	add.s64 	%rd15, %rd7, %rd11;
	st.global.f32 	[%rd15], %f2;
	add.s64 	%rd16, %rd14, %rd13;
	ld.global.nc.f32 	%f3, [%rd16];
	add.s64 	%rd17, %rd8, %rd11;
	st.global.f32 	[%rd17], %f3;
$L__BB0_2:
	ret;

}
	// .globl	_Z16unpermute_kernelPKfPfiiii
.visible .entry _Z16unpermute_kernelPKfPfiiii(
	.param .u64 .ptr .align 1 _Z16unpermute_kernelPKfPfiiii_param_0,
	.param .u64 .ptr .align 1 _Z16unpermute_kernelPKfPfiiii_param_1,
	.param .u32 _Z16unpermute_kernelPKfPfiiii_param_2,
	.param .u32 _Z16unpermute_kernelPKfPfiiii_param_3,
	.param .u32 _Z16unpermute_kernelPKfPfiiii_param_4,
	.param .u32 _Z16unpermute_kernelPKfPfiiii_param_5
)
{
	.reg .pred 	%p<8>;
	.reg .b32 	%r<27>;
	.reg .b32 	%f<2>;
	.reg .b64 	%rd<9>;

	ld.param.u64 	%rd1, [_Z16unpermute_kernelPKfPfiiii_param_0];
	ld.param.u64 	%rd2, [_Z16unpermute_kernelPKfPfiiii_param_1];
	ld.param.u32 	%r9, [_Z16unpermute_kernelPKfPfiiii_param_2];
	ld.param.u32 	%r7, [_Z16unpermute_kernelPKfPfiiii_param_3];
	ld.param.u32 	%r10, [_Z16unpermute_kernelPKfPfiiii_param_4];
	ld.param.u32 	%r8, [_Z16unpermute_kernelPKfPfiiii_param_5];
	mov.u32 	%r11, %ctaid.x;
	mov.u32 	%r12, %ntid.x;
	mov.u32 	%r13, %tid.x;
	mad.lo.s32 	%r14, %r11, %r12, %r13;
	mul.lo.s32 	%r15, %r10, %r7;
	mul.lo.s32 	%r1, %r15, %r8;
	div.s32 	%r2, %r14, %r1;
	mul.lo.s32 	%r16, %r2, %r1;
	sub.s32 	%r17, %r14, %r16;
	mul.lo.s32 	%r3, %r8, %r10;
	div.s32 	%r4, %r17, %r3;
	mul.lo.s32 	%r18, %r4, %r3;
	sub.s32 	%r5, %r17, %r18;
	div.s32 	%r6, %r5, %r8;
	setp.ge.s32 	%p1, %r2, %r9;
	setp.ge.s32 	%p2, %r4, %r7;
	or.pred  	%p3, %p1, %p2;
	setp.ge.s32 	%p4, %r6, %r10;
	or.pred  	%p5, %p3, %p4;
	setp.lt.s32 	%p6, %r8, 0;
	or.pred  	%p7, %p6, %p5;
	@%p7 bra 	$L__BB1_2;
	rem.s32 	%r19, %r5, %r8;
	cvta.to.global.u64 	%rd3, %rd1;
	cvta.to.global.u64 	%rd4, %rd2;
	mad.lo.s32 	%r21, %r6, %r7, %r4;
	add.s32 	%r22, %r19, %r16;
	mad.lo.s32 	%r23, %r21, %r8, %r22;
	mul.wide.s32 	%rd5, %r23, 4;
	add.s64 	%rd6, %rd3, %rd5;
	ld.global.nc.f32 	%f1, [%rd6];
	mad.lo.s32 	%r24, %r4, %r3, %r16;
	mad.lo.s32 	%r25, %r6, %r8, %r24;
	add.s32 	%r26, %r25, %r19;
	mul.wide.s32 	%rd7, %r26, 4;
	add.s64 	%rd8, %rd4, %rd7;
	st.global.f32 	[%rd8], %f1;
$L__BB1_2:
	ret;

}


// ===== COMPILED SASS (sm_100) =====

	.target	sm_100

	.elftype	@"ET_EXEC"


//--------------------- .note.nv.tkinfo           --------------------------
	.section	.note.nv.tkinfo,"",@"SHT_NOTE"
	.sectionflags	@"SHF_NOTE_NV_TKINFO"
	.tkinfo
        /*0018*/ 	.word	0x00000002
        /*0030*/ 	.string	""
        /*0030*/ 	.string	"ptxas"
        /*0030*/ 	.string	"Cuda compilation tools, release 13.0, V13.0.88"
        /*0030*/ 	.string	"Build cuda_13.0.r13.0/compiler.36424714_0"
        /*0030*/ 	.string	"-arch sm_100 -m 64 "



//--------------------- .note.nv.cuinfo           --------------------------
	.section	.note.nv.cuinfo,"",@"SHT_NOTE"
	.sectionflags	@"SHF_NOTE_NV_CUINFO"
        /*0018*/ 	.short	0x0002
        /*001a*/ 	.short	0x0064
        /*001c*/ 	.short	0x0082
	.zero		2


//--------------------- .nv.info                  --------------------------
	.section	.nv.info,"",@"SHT_CUDA_INFO"
	.align	4


	//----- nvinfo : EIATTR_REGCOUNT
	.align		4
        /*0000*/ 	.byte	0x04, 0x2f
        /*0002*/ 	.short	(.L_1 - .L_0)
	.align		4
.L_0:
        /*0004*/ 	.word	index@(_Z14permute_kernelPfS_S_PKfiiii)
        /*0008*/ 	.word	0x00000017


	//----- nvinfo : EIATTR_FRAME_SIZE
	.align		4
.L_1:
        /*000c*/ 	.byte	0x04, 0x11
        /*000e*/ 	.short	(.L_3 - .L_2)
	.align		4
.L_2:
        /*0010*/ 	.word	index@(_Z14permute_kernelPfS_S_PKfiiii)
        /*0014*/ 	.word	0x00000000


	//----- nvinfo : EIATTR_REGCOUNT
	.align		4
.L_3:
        /*0018*/ 	.byte	0x04, 0x2f
        /*001a*/ 	.short	(.L_5 - .L_4)
	.align		4
.L_4:
        /*001c*/ 	.word	index@(_Z16unpermute_kernelPKfPfiiii)
        /*0020*/ 	.word	0x00000010


	//----- nvinfo : EIATTR_FRAME_SIZE
	.align		4
.L_5:
        /*0024*/ 	.byte	0x04, 0x11
        /*0026*/ 	.short	(.L_7 - .L_6)
	.align		4
.L_6:
        /*0028*/ 	.word	index@(_Z16unpermute_kernelPKfPfiiii)
        /*002c*/ 	.word	0x00000000


	//----- nvinfo : EIATTR_MIN_STACK_SIZE
	.align		4
.L_7:
        /*0030*/ 	.byte	0x04, 0x12
        /*0032*/ 	.short	(.L_9 - .L_8)
	.align		4
.L_8:
        /*0034*/ 	.word	index@(_Z16unpermute_kernelPKfPfiiii)
        /*0038*/ 	.word	0x00000000


	//----- nvinfo : EIATTR_MIN_STACK_SIZE
	.align		4
.L_9:
        /*003c*/ 	.byte	0x04, 0x12
        /*003e*/ 	.short	(.L_11 - .L_10)
	.align		4
.L_10:
        /*0040*/ 	.word	index@(_Z14permute_kernelPfS_S_PKfiiii)
        /*0044*/ 	.word	0x00000000
.L_11:


//--------------------- .nv.compat                --------------------------
	.section	.nv.compat,"",@"SHT_CUDA_COMPAT_INFO"
	.align	4
        /*0000*/ 	.byte	0x02, 0x09, 0x00, 0x00, 0x02, 0x02, 0x01, 0x00, 0x02, 0x05, 0x05, 0x00, 0x03, 0x07, 0x01, 0x01
        /*0010*/ 	.byte	0x02, 0x03, 0x00, 0x00, 0x02, 0x06, 0x01, 0x00, 0x04, 0x0b, 0x08, 0x00, 0x09, 0x00, 0x00, 0x00
        /*0020*/ 	.byte	0x00, 0x00, 0x00, 0x00


//--------------------- .nv.info._Z16unpermute_kernelPKfPfiiii --------------------------
	.section	.nv.info._Z16unpermute_kernelPKfPfiiii,"",@"SHT_CUDA_INFO"
	.sectionflags	@""
	.align	4


	//----- nvinfo : EIATTR_CUDA_API_VERSION
	.align		4
        /*0000*/ 	.byte	0x04, 0x37
        /*0002*/ 	.short	(.L_13 - .L_12)
.L_12:
        /*0004*/ 	.word	0x00000082


	//----- nvinfo : EIATTR_KPARAM_INFO
	.align		4
.L_13:
        /*0008*/ 	.byte	0x04, 0x17
        /*000a*/ 	.short	(.L_15 - .L_14)
.L_14:
        /*000c*/ 	.word	0x00000000
        /*0010*/ 	.short	0x0005
        /*0012*/ 	.short	0x001c
        /*0014*/ 	.byte	0x00, 0xf0, 0x11, 0x00


	//----- nvinfo : EIATTR_KPARAM_INFO
	.align		4
.L_15:
        /*0018*/ 	.byte	0x04, 0x17
        /*001a*/ 	.short	(.L_17 - .L_16)
.L_16:
        /*001c*/ 	.word	0x00000000
        /*0020*/ 	.short	0x0004
        /*0022*/ 	.short	0x0018
        /*0024*/ 	.byte	0x00, 0xf0, 0x11, 0x00


	//----- nvinfo : EIATTR_KPARAM_INFO
	.align		4
.L_17:
        /*0028*/ 	.byte	0x04, 0x17
        /*002a*/ 	.short	(.L_19 - .L_18)
.L_18:
        /*002c*/ 	.word	0x00000000
        /*0030*/ 	.short	0x0003
        /*0032*/ 	.short	0x0014
        /*0034*/ 	.byte	0x00, 0xf0, 0x11, 0x00


	//----- nvinfo : EIATTR_KPARAM_INFO
	.align		4
.L_19:
        /*0038*/ 	.byte	0x04, 0x17
        /*003a*/ 	.short	(.L_21 - .L_20)
.L_20:
        /*003c*/ 	.word	0x00000000
        /*0040*/ 	.short	0x0002
        /*0042*/ 	.short	0x0010
        /*0044*/ 	.byte	0x00, 0xf0, 0x11, 0x00


	//----- nvinfo : EIATTR_KPARAM_INFO
	.align		4
.L_21:
        /*0048*/ 	.byte	0x04, 0x17
        /*004a*/ 	.short	(.L_23 - .L_22)
.L_22:
        /*004c*/ 	.word	0x00000000
        /*0050*/ 	.short	0x0001
        /*0052*/ 	.short	0x0008
        /*0054*/ 	.byte	0x00, 0xf5, 0x21, 0x00


	//----- nvinfo : EIATTR_KPARAM_INFO
	.align		4
.L_23:
        /*0058*/ 	.byte	0x04, 0x17
        /*005a*/ 	.short	(.L_25 - .L_24)
.L_24:
        /*005c*/ 	.word	0x00000000
        /*0060*/ 	.short	0x0000
        /*0062*/ 	.short	0x0000
        /*0064*/ 	.byte	0x00, 0xf5, 0x21, 0x00


	//----- nvinfo : EIATTR_SPARSE_MMA_MASK
	.align		4
.L_25:
        /*0068*/ 	.byte	0x03, 0x50
        /*006a*/ 	.short	0x0000


	//----- nvinfo : EIATTR_MAXREG_COUNT
	.align		4
        /*006c*/ 	.byte	0x03, 0x1b
        /*006e*/ 	.short	0x00ff


	//----- nvinfo : EIATTR_MERCURY_ISA_VERSION
	.align		4
        /*0070*/ 	.byte	0x03, 0x5f
        /*0072*/ 	.short	0x0101


	//----- nvinfo : EIATTR_VRC_CTA_INIT_COUNT
	.align		4
        /*0074*/ 	.byte	0x02, 0x4a
	.zero		1
	.zero		1


	//----- nvinfo : EIATTR_EXIT_INSTR_OFFSETS
	.align		4
        /*0078*/ 	.byte	0x04, 0x1c
        /*007a*/ 	.short	(.L_27 - .L_26)


	//   ....[0]....
.L_26:
        /*007c*/ 	.word	0x000005e0


	//   ....[1]....
        /*0080*/ 	.word	0x00000720


	//----- nvinfo : EIATTR_CBANK_PARAM_SIZE
	.align		4
.L_27:
        /*0084*/ 	.byte	0x03, 0x19
        /*0086*/ 	.short	0x0020


	//----- nvinfo : EIATTR_PARAM_CBANK
	.align		4
        /*0088*/ 	.byte	0x04, 0x0a
        /*008a*/ 	.short	(.L_29 - .L_28)
	.align		4
.L_28:
        /*008c*/ 	.word	index@(.nv.constant0._Z16unpermute_kernelPKfPfiiii)
        /*0090*/ 	.short	0x0380
        /*0092*/ 	.short	0x0020


	//----- nvinfo : EIATTR_SW_WAR
	.align		4
.L_29:
        /*0094*/ 	.byte	0x04, 0x36
        /*0096*/ 	.short	(.L_31 - .L_30)
.L_30:
        /*0098*/ 	.word	0x00000008
.L_31:


//--------------------- .nv.info._Z14permute_kernelPfS_S_PKfiiii --------------------------
	.section	.nv.info._Z14permute_kernelPfS_S_PKfiiii,"",@"SHT_CUDA_INFO"
	.sectionflags	@""
	.align	4


	//----- nvinfo : EIATTR_CUDA_API_VERSION
	.align		4
        /*0000*/ 	.byte	0x04, 0x37
        /*0002*/ 	.short	(.L_33 - .L_32)
.L_32:
        /*0004*/ 	.word	0x00000082


	//----- nvinfo : EIATTR_KPARAM_INFO
	.align		4
.L_33:
        /*0008*/ 	.byte	0x04, 0x17
        /*000a*/ 	.short	(.L_35 - .L_34)
.L_34:
        /*000c*/ 	.word	0x00000000
        /*0010*/ 	.short	0x0007
        /*0012*/ 	.short	0x002c
        /*0014*/ 	.byte	0x00, 0xf0, 0x11, 0x00


	//----- nvinfo : EIATTR_KPARAM_INFO
	.align		4
.L_35:
        /*0018*/ 	.byte	0x04, 0x17
        /*001a*/ 	.short	(.L_37 - .L_36)
.L_36:
        /*001c*/ 	.word	0x00000000
        /*0020*/ 	.short	0x0006
        /*0022*/ 	.short	0x0028
        /*0024*/ 	.byte	0x00, 0xf0, 0x11, 0x00


	//----- nvinfo : EIATTR_KPARAM_INFO
	.align		4
.L_37:
        /*0028*/ 	.byte	0x04, 0x17
        /*002a*/ 	.short	(.L_39 - .L_38)
.L_38:
        /*002c*/ 	.word	0x00000000
        /*0030*/ 	.short	0x0005
        /*0032*/ 	.short	0x0024
        /*0034*/ 	.byte	0x00, 0xf0, 0x11, 0x00


	//----- nvinfo : EIATTR_KPARAM_INFO
	.align		4
.L_39:
        /*0038*/ 	.byte	0x04, 0x17
        /*003a*/ 	.short	(.L_41 - .L_40)
.L_40:
        /*003c*/ 	.word	0x00000000
        /*0040*/ 	.short	0x0004
        /*0042*/ 	.short	0x0020
        /*0044*/ 	.byte	0x00, 0xf0, 0x11, 0x00


	//----- nvinfo : EIATTR_KPARAM_INFO
	.align		4
.L_41:
        /*0048*/ 	.byte	0x04, 0x17
        /*004a*/ 	.short	(.L_43 - .L_42)
.L_42:
        /*004c*/ 	.word	0x00000000
        /*0050*/ 	.short	0x0003
        /*0052*/ 	.short	0x0018
        /*0054*/ 	.byte	0x00, 0xf5, 0x21, 0x00


	//----- nvinfo : EIATTR_KPARAM_INFO
	.align		4
.L_43:
        /*0058*/ 	.byte	0x04, 0x17
        /*005a*/ 	.short	(.L_45 - .L_44)
.L_44:
        /*005c*/ 	.word	0x00000000
        /*0060*/ 	.short	0x0002
        /*0062*/ 	.short	0x0010
        /*0064*/ 	.byte	0x00, 0xf5, 0x21, 0x00


	//----- nvinfo : EIATTR_KPARAM_INFO
	.align		4
.L_45:
        /*0068*/ 	.byte	0x04, 0x17
        /*006a*/ 	.short	(.L_47 - .L_46)
.L_46:
        /*006c*/ 	.word	0x00000000
        /*0070*/ 	.short	0x0001
        /*0072*/ 	.short	0x0008
        /*0074*/ 	.byte	0x00, 0xf5, 0x21, 0x00


	//----- nvinfo : EIATTR_KPARAM_INFO
	.align		4
.L_47:
        /*0078*/ 	.byte	0x04, 0x17
        /*007a*/ 	.short	(.L_49 - .L_48)
.L_48:
        /*007c*/ 	.word	0x00000000
        /*0080*/ 	.short	0x0000
        /*0082*/ 	.short	0x0000
        /*0084*/ 	.byte	0x00, 0xf5, 0x21, 0x00


	//----- nvinfo : EIATTR_SPARSE_MMA_MASK
	.align		4
.L_49:
        /*0088*/ 	.byte	0x03, 0x50
        /*008a*/ 	.short	0x0000


	//----- nvinfo : EIATTR_MAXREG_COUNT
	.align		4
        /*008c*/ 	.byte	0x03, 0x1b
        /*008e*/ 	.short	0x00ff


	//----- nvinfo : EIATTR_MERCURY_ISA_VERSION
	.align		4
        /*0090*/ 	.byte	0x03, 0x5f
        /*0092*/ 	.short	0x0101


	//----- nvinfo : EIATTR_VRC_CTA_INIT_COUNT
	.align		4
        /*0094*/ 	.byte	0x02, 0x4a
	.zero		1
	.zero		1


	//----- nvinfo : EIATTR_EXIT_INSTR_OFFSETS
	.align		4
        /*0098*/ 	.byte	0x04, 0x1c
        /*009a*/ 	.short	(.L_51 - .L_50)


	//   ....[0]....
.L_50:
        /*009c*/ 	.word	0x00000600


	//   ....[1]....
        /*00a0*/ 	.word	0x000007f0


	//----- nvinfo : EIATTR_CBANK_PARAM_SIZE
	.align		4
.L_51:
        /*00a4*/ 	.byte	0x03, 0x19
        /*00a6*/ 	.short	0x0030


	//----- nvinfo : EIATTR_PARAM_CBANK
	.align		4
        /*00a8*/ 	.byte	0x04, 0x0a
        /*00aa*/ 	.short	(.L_53 - .L_52)
	.align		4
.L_52:
        /*00ac*/ 	.word	index@(.nv.constant0._Z14permute_kernelPfS_S_PKfiiii)
        /*00b0*/ 	.short	0x0380
        /*00b2*/ 	.short	0x0030


	//----- nvinfo : EIATTR_SW_WAR
	.align		4
.L_53:
        /*00b4*/ 	.byte	0x04, 0x36
        /*00b6*/ 	.short	(.L_55 - .L_54)
.L_54:
        /*00b8*/ 	.word	0x00000008
.L_55:


//--------------------- .nv.callgraph             --------------------------
	.section	.nv.callgraph,"",@"SHT_CUDA_CALLGRAPH"
	.align	4
	.sectionentsize	8
	.align		4
        /*0000*/ 	.word	0x00000000
	.align		4
        /*0004*/ 	.word	0xffffffff
	.align		4
        /*0008*/ 	.word	0x00000000
	.align		4
        /*000c*/ 	.word	0xfffffffe
	.align		4
        /*0010*/ 	.word	0x00000000
	.align		4
        /*0014*/ 	.word	0xfffffffd
	.align		4
        /*0018*/ 	.word	0x00000000
	.align		4
        /*001c*/ 	.word	0xfffffffc


//--------------------- .text._Z16unpermute_kernelPKfPfiiii --------------------------
	.section	.text._Z16unpermute_kernelPKfPfiiii,"ax",@progbits
	.align	128
        .global         _Z16unpermute_kernelPKfPfiiii
        .type           _Z16unpermute_kernelPKfPfiiii,@function
        .size           _Z16unpermute_kernelPKfPfiiii,(.L_x_2 - _Z16unpermute_kernelPKfPfiiii)
        .other          _Z16unpermute_kernelPKfPfiiii,@"STO_CUDA_ENTRY STV_DEFAULT"
_Z16unpermute_kernelPKfPfiiii:
.text._Z16unpermute_kernelPKfPfiiii:
[----:B------:R-:W-:Y:S08]  /*0000*/  LDC R1, c[0x0][0x37c] ;  /* 0x0000df00ff017b82 */ /* 0x000ff00000000800 */
[----:B------:R-:W0:Y:S01]  /*0010*/  LDC.64 R2, c[0x0][0x398] ;  /* 0x0000e600ff027b82 */ /* 0x000e220000000a00 */
[----:B------:R-:W0:Y:S01]  /*0020*/  LDCU UR6, c[0x0][0x394] ;  /* 0x00007280ff0677ac */ /* 0x000e220008000800 */
[----:B------:R-:W1:Y:S06]  /*0030*/  S2R R9, SR_TID.X ;  /* 0x0000000000097919 */ /* 0x000e6c0000002100 */
[----:B------:R-:W1:Y:S08]  /*0040*/  S2UR UR4, SR_CTAID.X ;  /* 0x00000000000479c3 */ /* 0x000e700000002500 */
[----:B------:R-:W1:Y:S01]  /*0050*/  LDC R8, c[0x0][0x360] ;  /* 0x0000d800ff087b82 */ /* 0x000e620000000800 */
[----:B0-----:R-:W-:-:S04]  /*0060*/  IMAD R0, R2, UR6, RZ ;  /* 0x0000000602007c24 */ /* 0x001fc8000f8e02ff */
[-C--:B------:R-:W-:Y:S02]  /*0070*/  IMAD R5, R0, R3.reuse, RZ ;  /* 0x0000000300057224 */ /* 0x080fe400078e02ff */
[----:B------:R-:W-:-:S03]  /*0080*/  IMAD R0, R2, R3, RZ ;  /* 0x0000000302007224 */ /* 0x000fc600078e02ff */
[-C--:B------:R-:W-:Y:S02]  /*0090*/  IABS R12, R5.reuse ;  /* 0x00000005000c7213 */ /* 0x080fe40000000000 */
[----:B------:R-:W-:Y:S02]  /*00a0*/  IABS R10, R5 ;  /* 0x00000005000a7213 */ /* 0x000fe40000000000 */
[----:B------:R-:W0:Y:S01]  /*00b0*/  I2F.RP R4, R12 ;  /* 0x0000000c00047306 */ /* 0x000e220000209400 */
[----:B-1----:R-:W-:Y:S01]  /*00c0*/  IMAD R8, R8, UR4, R9 ;  /* 0x0000000408087c24 */ /* 0x002fe2000f8e0209 */
[----:B------:R-:W1:Y:S06]  /*00d0*/  LDCU UR4, c[0x0][0x390] ;  /* 0x00007200ff0477ac */ /* 0x000e6c0008000800 */
[----:B0-----:R-:W0:Y:S02]  /*00e0*/  MUFU.RCP R4, R4 ;  /* 0x0000000400047308 */ /* 0x001e240000001000 */
[----:B0-----:R-:W-:Y:S01]  /*00f0*/  VIADD R6, R4, 0xffffffe ;  /* 0x0ffffffe04067836 */ /* 0x001fe20000000000 */
[----:B------:R-:W-:-:S05]  /*0100*/  IABS R4, R8 ;  /* 0x0000000800047213 */ /* 0x000fca0000000000 */
[----:B------:R0:W2:Y:S02]  /*0110*/  F2I.FTZ.U32.TRUNC.NTZ R7, R6 ;  /* 0x0000000600077305 */ /* 0x0000a4000021f000 */
[----:B0-----:R-:W-:Y:S02]  /*0120*/  HFMA2 R6, -RZ, RZ, 0, 0 ;  /* 0x00000000ff067431 */ /* 0x001fe400000001ff */
[----:B--2---:R-:W-:-:S04]  /*0130*/  IMAD.MOV R11, RZ, RZ, -R7 ;  /* 0x000000ffff0b7224 */ /* 0x004fc800078e0a07 */
[----:B------:R-:W-:Y:S02]  /*0140*/  IMAD R9, R11, R12, RZ ;  /* 0x0000000c0b097224 */ /* 0x000fe400078e02ff */
[----:B------:R-:W-:Y:S02]  /*0150*/  IMAD.MOV R11, RZ, RZ, -R10 ;  /* 0x000000ffff0b7224 */ /* 0x000fe400078e0a0a */
[----:B------:R-:W-:Y:S01]  /*0160*/  IMAD.HI.U32 R7, R7, R9, R6 ;  /* 0x0000000907077227 */ /* 0x000fe200078e0006 */
[----:B------:R-:W-:-:S03]  /*0170*/  IABS R6, R0 ;  /* 0x0000000000067213 */ /* 0x000fc60000000000 */
[----:B------:R-:W-:Y:S01]  /*0180*/  IMAD.MOV.U32 R9, RZ, RZ, R4 ;  /* 0x000000ffff097224 */ /* 0x000fe200078e0004 */
[----:B------:R-:W0:Y:S03]  /*0190*/  I2F.RP R10, R6 ;  /* 0x00000006000a7306 */ /* 0x000e260000209400 */
[----:B------:R-:W-:-:S04]  /*01a0*/  IMAD.HI.U32 R4, R7, R9, RZ ;  /* 0x0000000907047227 */ /* 0x000fc800078e00ff */
[----:B------:R-:W-:-:S05]  /*01b0*/  IMAD R7, R4, R11, R9 ;  /* 0x0000000b04077224 */ /* 0x000fca00078e0209 */
[----:B------:R-:W-:Y:S01]  /*01c0*/  ISETP.GT.U32.AND P2, PT, R12, R7, PT ;  /* 0x000000070c00720c */ /* 0x000fe20003f44070 */
[----:B0-----:R-:W0:-:S12]  /*01d0*/  MUFU.RCP R10, R10 ;  /* 0x0000000a000a7308 */ /* 0x001e180000001000 */
[-C--:B------:R-:W-:Y:S01]  /*01e0*/  @!P2 IADD3 R7, PT, PT, R7, -R12.reuse, RZ ;  /* 0x8000000c0707a210 */ /* 0x080fe20007ffe0ff */
[----:B------:R-:W-:Y:S01]  /*01f0*/  @!P2 VIADD R4, R4, 0x1 ;  /* 0x000000010404a836 */ /* 0x000fe20000000000 */
[----:B------:R-:W-:Y:S02]  /*0200*/  ISETP.NE.AND P2, PT, R5, RZ, PT ;  /* 0x000000ff0500720c */ /* 0x000fe40003f45270 */
[----:B------:R-:W-:Y:S02]  /*0210*/  ISETP.GE.U32.AND P0, PT, R7, R12, PT ;  /* 0x0000000c0700720c */ /* 0x000fe40003f06070 */
[----:B------:R-:W-:Y:S01]  /*0220*/  LOP3.LUT R7, R8, R5, RZ, 0x3c, !PT ;  /* 0x0000000508077212 */ /* 0x000fe200078e3cff */
[----:B0-----:R-:W-:Y:S01]  /*0230*/  VIADD R9, R10, 0xffffffe ;  /* 0x0ffffffe0a097836 */ /* 0x001fe20000000000 */
[----:B------:R-:W-:Y:S02]  /*0240*/  IABS R12, R0 ;  /* 0x00000000000c7213 */ /* 0x000fe40000000000 */
[----:B------:R-:W-:-:S03]  /*0250*/  ISETP.GE.AND P1, PT, R7, RZ, PT ;  /* 0x000000ff0700720c */ /* 0x000fc60003f26270 */
[----:B------:R-:W0:Y:S01]  /*0260*/  F2I.FTZ.U32.TRUNC.NTZ R9, R9 ;  /* 0x0000000900097305 */ /* 0x000e22000021f000 */
[----:B------:R-:W-:-:S03]  /*0270*/  IMAD.MOV R12, RZ, RZ, -R12 ;  /* 0x000000ffff0c7224 */ /* 0x000fc600078e0a0c */
[----:B------:R-:W-:-:S06]  /*0280*/  @P0 IADD3 R4, PT, PT, R4, 0x1, RZ ;  /* 0x0000000104040810 */ /* 0x000fcc0007ffe0ff */
[----:B------:R-:W-:Y:S01]  /*0290*/  @!P1 IMAD.MOV R4, RZ, RZ, -R4 ;  /* 0x000000ffff049224 */ /* 0x000fe200078e0a04 */
[----:B------:R-:W-:Y:S01]  /*02a0*/  @!P2 LOP3.LUT R4, RZ, R5, RZ, 0x33, !PT ;  /* 0x00000005ff04a212 */ /* 0x000fe200078e33ff */
[----:B0-----:R-:W-:-:S04]  /*02b0*/  IMAD.MOV R7, RZ, RZ, -R9 ;  /* 0x000000ffff077224 */ /* 0x001fc800078e0a09 */
[----:B------:R-:W-:Y:S02]  /*02c0*/  IMAD R5, R5, R4, RZ ;  /* 0x0000000405057224 */ /* 0x000fe400078e02ff */
[----:B------:R-:W-:-:S03]  /*02d0*/  IMAD R7, R7, R6, RZ ;  /* 0x0000000607077224 */ /* 0x000fc600078e02ff */
[----:B------:R-:W-:Y:S01]  /*02e0*/  IADD3 R11, PT, PT, R8, -R5, RZ ;  /* 0x80000005080b7210 */ /* 0x000fe20007ffe0ff */
[----:B------:R-:W-:-:S03]  /*02f0*/  IMAD.MOV.U32 R8, RZ, RZ, RZ ;  /* 0x000000ffff087224 */ /* 0x000fc600078e00ff */
[----:B------:R-:W-:Y:S01]  /*0300*/  IABS R10, R11 ;  /* 0x0000000b000a7213 */ /* 0x000fe20000000000 */
[----:B------:R-:W-:Y:S01]  /*0310*/  IMAD.HI.U32 R8, R9, R7, R8 ;  /* 0x0000000709087227 */ /* 0x000fe200078e0008 */
[----:B------:R-:W-:Y:S02]  /*0320*/  IABS R7, R3 ;  /* 0x0000000300077213 */ /* 0x000fe40000000000 */
[----:B------:R-:W-:Y:S02]  /*0330*/  MOV R9, R10 ;  /* 0x0000000a00097202 */ /* 0x000fe40000000f00 */
[----:B------:R-:W0:Y:S03]  /*0340*/  I2F.RP R10, R7 ;  /* 0x00000007000a7306 */ /* 0x000e260000209400 */
[----:B------:R-:W-:-:S04]  /*0350*/  IMAD.HI.U32 R8, R8, R9, RZ ;  /* 0x0000000908087227 */ /* 0x000fc800078e00ff */
[----:B------:R-:W-:-:S05]  /*0360*/  IMAD R9, R8, R12, R9 ;  /* 0x0000000c08097224 */ /* 0x000fca00078e0209 */
[----:B------:R-:W-:Y:S01]  /*0370*/  ISETP.GT.U32.AND P2, PT, R6, R9, PT ;  /* 0x000000090600720c */ /* 0x000fe20003f44070 */
[----:B0-----:R-:W0:-:S12]  /*0380*/  MUFU.RCP R10, R10 ;  /* 0x0000000a000a7308 */ /* 0x001e180000001000 */
[----:B------:R-:W-:Y:S01]  /*0390*/  @!P2 IMAD.IADD R9, R9, 0x1, -R6 ;  /* 0x000000010909a824 */ /* 0x000fe200078e0a06 */
[----:B------:R-:W-:Y:S02]  /*03a0*/  @!P2 IADD3 R8, PT, PT, R8, 0x1, RZ ;  /* 0x000000010808a810 */ /* 0x000fe40007ffe0ff */
[----:B------:R-:W-:Y:S02]  /*03b0*/  ISETP.NE.AND P2, PT, R0, RZ, PT ;  /* 0x000000ff0000720c */ /* 0x000fe40003f45270 */
[----:B------:R-:W-:Y:S02]  /*03c0*/  ISETP.GE.U32.AND P0, PT, R9, R6, PT ;  /* 0x000000060900720c */ /* 0x000fe40003f06070 */
[----:B------:R-:W-:Y:S01]  /*03d0*/  LOP3.LUT R6, R11, R0, RZ, 0x3c, !PT ;  /* 0x000000000b067212 */ /* 0x000fe200078e3cff */
[----:B0-----:R-:W-:-:S03]  /*03e0*/  VIADD R9, R10, 0xffffffe ;  /* 0x0ffffffe0a097836 */ /* 0x001fc60000000000 */
[----:B------:R-:W-:-:S03]  /*03f0*/  ISETP.GE.AND P1, PT, R6, RZ, PT ;  /* 0x000000ff0600720c */ /* 0x000fc60003f26270 */
[----:B------:R-:W0:Y:S04]  /*0400*/  F2I.FTZ.U32.TRUNC.NTZ R9, R9 ;  /* 0x0000000900097305 */ /* 0x000e28000021f000 */
[----:B------:R-:W-:-:S04]  /*0410*/  @P0 VIADD R8, R8, 0x1 ;  /* 0x0000000108080836 */ /* 0x000fc80000000000 */
[----:B------:R-:W-:-:S05]  /*0420*/  IMAD.MOV.U32 R6, RZ, RZ, R8 ;  /* 0x000000ffff067224 */ /* 0x000fca00078e0008 */
[----:B------:R-:W-:Y:S02]  /*0430*/  @!P1 IADD3 R6, PT, PT, -R6, RZ, RZ ;  /* 0x000000ff06069210 */ /* 0x000fe40007ffe1ff */
[----:B------:R-:W-:Y:S01]  /*0440*/  @!P2 LOP3.LUT R6, RZ, R0, RZ, 0x33, !PT ;  /* 0x00000000ff06a212 */ /* 0x000fe200078e33ff */
[----:B0-----:R-:W-:-:S04]  /*0450*/  IMAD.MOV R10, RZ, RZ, -R9 ;  /* 0x000000ffff0a7224 */ /* 0x001fc800078e0a09 */
[----:B------:R-:W-:-:S04]  /*0460*/  IMAD.MOV R8, RZ, RZ, -R6 ;  /* 0x000000ffff087224 */ /* 0x000fc800078e0a06 */
[----:B------:R-:W-:Y:S02]  /*0470*/  IMAD R12, R0, R8, R11 ;  /* 0x00000008000c7224 */ /* 0x000fe400078e020b */
[----:B------:R-:W-:Y:S02]  /*0480*/  HFMA2 R8, -RZ, RZ, 0, 0 ;  /* 0x00000000ff087431 */ /* 0x000fe400000001ff */
[----:B------:R-:W-:Y:S01]  /*0490*/  IMAD R11, R10, R7, RZ ;  /* 0x000000070a0b7224 */ /* 0x000fe200078e02ff */
[----:B------:R-:W-:-:S03]  /*04a0*/  IABS R10, R12 ;  /* 0x0000000c000a7213 */ /* 0x000fc60000000000 */
[----:B------:R-:W-:Y:S01]  /*04b0*/  IMAD.HI.U32 R8, R9, R11, R8 ;  /* 0x0000000b09087227 */ /* 0x000fe200078e0008 */
[----:B------:R-:W-:-:S05]  /*04c0*/  LOP3.LUT R11, RZ, R3, RZ, 0x33, !PT ;  /* 0x00000003ff0b7212 */ /* 0x000fca00078e33ff */
[----:B------:R-:W-:-:S04]  /*04d0*/  IMAD.HI.U32 R8, R8, R10, RZ ;  /* 0x0000000a08087227 */ /* 0x000fc800078e00ff */
[----:B------:R-:W-:-:S04]  /*04e0*/  IMAD.MOV R9, RZ, RZ, -R8 ;  /* 0x000000ffff097224 */ /* 0x000fc800078e0a08 */
[----:B------:R-:W-:Y:S01]  /*04f0*/  IMAD R10, R7, R9, R10 ;  /* 0x00000009070a7224 */ /* 0x000fe200078e020a */
[----:B------:R-:W-:-:S04]  /*0500*/  LOP3.LUT R9, R12, R3, RZ, 0x3c, !PT ;  /* 0x000000030c097212 */ /* 0x000fc800078e3cff */
[----:B------:R-:W-:Y:S02]  /*0510*/  ISETP.GT.U32.AND P1, PT, R7, R10, PT ;  /* 0x0000000a0700720c */ /* 0x000fe40003f24070 */
[----:B------:R-:W-:-:S11]  /*0520*/  ISETP.GE.AND P2, PT, R9, RZ, PT ;  /* 0x000000ff0900720c */ /* 0x000fd60003f46270 */
[----:B------:R-:W-:Y:S01]  /*0530*/  @!P1 IMAD.IADD R10, R10, 0x1, -R7 ;  /* 0x000000010a0a9824 */ /* 0x000fe200078e0a07 */
[----:B------:R-:W-:Y:S02]  /*0540*/  @!P1 IADD3 R8, PT, PT, R8, 0x1, RZ ;  /* 0x0000000108089810 */ /* 0x000fe40007ffe0ff */
[----:B------:R-:W-:Y:S02]  /*0550*/  ISETP.NE.AND P1, PT, R3, RZ, PT ;  /* 0x000000ff0300720c */ /* 0x000fe40003f25270 */
[----:B------:R-:W-:-:S13]  /*0560*/  ISETP.GE.U32.AND P0, PT, R10, R7, PT ;  /* 0x000000070a00720c */ /* 0x000fda0003f06070 */
[----:B------:R-:W-:Y:S01]  /*0570*/  @P0 VIADD R8, R8, 0x1 ;  /* 0x0000000108080836 */ /* 0x000fe20000000000 */
[----:B------:R-:W-:-:S04]  /*0580*/  ISETP.GE.AND P0, PT, R6, UR6, PT ;  /* 0x0000000606007c0c */ /* 0x000fc8000bf06270 */
[----:B------:R-:W-:Y:S02]  /*0590*/  @!P2 IADD3 R8, PT, PT, -R8, RZ, RZ ;  /* 0x000000ff0808a210 */ /* 0x000fe40007ffe1ff */
[----:B-1----:R-:W-:Y:S02]  /*05a0*/  ISETP.GE.OR P0, PT, R4, UR4, P0 ;  /* 0x0000000404007c0c */ /* 0x002fe40008706670 */
[----:B------:R-:W-:-:S04]  /*05b0*/  SEL R13, R11, R8, !P1 ;  /* 0x000000080b0d7207 */ /* 0x000fc80004800000 */
[----:B------:R-:W-:-:S04]  /*05c0*/  ISETP.GE.OR P0, PT, R13, R2, P0 ;  /* 0x000000020d00720c */ /* 0x000fc80000706670 */
[----:B------:R-:W-:-:S13]  /*05d0*/  ISETP.LT.OR P0, PT, R3, RZ, P0 ;  /* 0x000000ff0300720c */ /* 0x000fda0000701670 */
[----:B------:R-:W-:Y:S05]  /*05e0*/  @P0 EXIT ;  /* 0x000000000000094d */ /* 0x000fea0003800000 */
[----:B------:R-:W-:Y:S01]  /*05f0*/  ISETP.GE.AND P2, PT, R12, RZ, PT ;  /* 0x000000ff0c00720c */ /* 0x000fe20003f46270 */
[----:B------:R-:W0:Y:S01]  /*0600*/  LDC.64 R8, c[0x0][0x380] ;  /* 0x0000e000ff087b82 */ /* 0x000e220000000a00 */
[----:B------:R-:W-:Y:S01]  /*0610*/  ISETP.GT.U32.AND P0, PT, R7, R10, PT ;  /* 0x0000000a0700720c */ /* 0x000fe20003f04070 */
[----:B------:R-:W-:Y:S01]  /*0620*/  IMAD.IADD R7, R10, 0x1, -R7 ;  /* 0x000000010a077824 */ /* 0x000fe200078e0a07 */
[----:B------:R-:W1:Y:S01]  /*0630*/  LDCU.64 UR4, c[0x0][0x358] ;  /* 0x00006b00ff0477ac */ /* 0x000e620008000a00 */
[----:B------:R-:W-:-:S03]  /*0640*/  IMAD R4, R13, UR6, R6 ;  /* 0x000000060d047c24 */ /* 0x000fc6000f8e0206 */
[----:B------:R-:W-:-:S05]  /*0650*/  SEL R10, R7, R10, !P0 ;  /* 0x0000000a070a7207 */ /* 0x000fca0004000000 */
[----:B------:R-:W-:-:S04]  /*0660*/  @!P2 IADD3 R10, PT, PT, -R10, RZ, RZ ;  /* 0x000000ff0a0aa210 */ /* 0x000fc80007ffe1ff */
[----:B------:R-:W-:Y:S02]  /*0670*/  SEL R2, R11, R10, !P1 ;  /* 0x0000000a0b027207 */ /* 0x000fe40004800000 */
[----:B------:R-:W2:Y:S03]  /*0680*/  LDC.64 R10, c[0x0][0x388] ;  /* 0x0000e200ff0a7b82 */ /* 0x000ea60000000a00 */
[----:B------:R-:W-:-:S04]  /*0690*/  IMAD.IADD R7, R5, 0x1, R2 ;  /* 0x0000000105077824 */ /* 0x000fc800078e0202 */
[----:B------:R-:W-:-:S04]  /*06a0*/  IMAD R7, R4, R3, R7 ;  /* 0x0000000304077224 */ /* 0x000fc800078e0207 */
[----:B0-----:R-:W-:-:S06]  /*06b0*/  IMAD.WIDE R8, R7, 0x4, R8 ;  /* 0x0000000407087825 */ /* 0x001fcc00078e0208 */
[----:B-1----:R-:W3:Y:S01]  /*06c0*/  LDG.E.CONSTANT R9, desc[UR4][R8.64] ;  /* 0x0000000408097981 */ /* 0x002ee2000c1e9900 */
[----:B------:R-:W-:-:S04]  /*06d0*/  IMAD R0, R0, R6, R5 ;  /* 0x0000000600007224 */ /* 0x000fc800078e0205 */
[----:B------:R-:W-:-:S05]  /*06e0*/  IMAD R3, R13, R3, R0 ;  /* 0x000000030d037224 */ /* 0x000fca00078e0200 */
[----:B------:R-:W-:-:S05]  /*06f0*/  IADD3 R3, PT, PT, R2, R3, RZ ;  /* 0x0000000302037210 */ /* 0x000fca0007ffe0ff */
[----:B--2---:R-:W-:-:S05]  /*0700*/  IMAD.WIDE R2, R3, 0x4, R10 ;  /* 0x0000000403027825 */ /* 0x004fca00078e020a */
[----:B---3--:R-:W-:Y:S01]  /*0710*/  STG.E desc[UR4][R2.64], R9 ;  /* 0x0000000902007986 */ /* 0x008fe2000c101904 */
[----:B------:R-:W-:Y:S05]  /*0720*/  EXIT ;  /* 0x000000000000794d */ /* 0x000fea0003800000 */
.L_x_0:
[----:B------:R-:W-:-:S00]  /*0730*/  BRA `(.L_x_0) ;  /* 0xfffffffc00fc7947 */ /* 0x000fc0000383ffff */
[----:B------:R-:W-:-:S00]  /*0740*/  NOP ;  /* 0x0000000000007918 */ /* 0x000fc00000000000 */
        /* <DEDUP_REMOVED lines=11> */
.L_x_2:


//--------------------- .text._Z14permute_kernelPfS_S_PKfiiii --------------------------
	.section	.text._Z14permute_kernelPfS_S_PKfiiii,"ax",@progbits
	.align	128
        .global         _Z14permute_kernelPfS_S_PKfiiii
        .type           _Z14permute_kernelPfS_S_PKfiiii,@function
        .size           _Z14permute_kernelPfS_S_PKfiiii,(.L_x_3 - _Z14permute_kernelPfS_S_PKfiiii)
        .other          _Z14permute_kernelPfS_S_PKfiiii,@"STO_CUDA_ENTRY STV_DEFAULT"
_Z14permute_kernelPfS_S_PKfiiii:
.text._Z14permute_kernelPfS_S_PKfiiii:
[----:B------:R-:W-:Y:S08]  /*0000*/  LDC R1, c[0x0][0x37c] ;  /* 0x0000df00ff017b82 */ /* 0x000ff00000000800 */
[----:B------:R-:W0:Y:S01]  /*0010*/  LDC.64 R2, c[0x0][0x3a8] ;  /* 0x0000ea00ff027b82 */ /* 0x000e220000000a00 */
[----:B------:R-:W0:Y:S01]  /*0020*/  LDCU UR6, c[0x0][0x3a4] ;  /* 0x00007480ff0677ac */ /* 0x000e220008000800 */
[----:B------:R-:W1:Y:S06]  /*0030*/  S2R R4, SR_TID.X ;  /* 0x0000000000047919 */ /* 0x000e6c0000002100 */
[----:B------:R-:W1:Y:S08]  /*0040*/  S2UR UR4, SR_CTAID.X ;  /* 0x00000000000479c3 */ /* 0x000e700000002500 */
[----:B------:R-:W1:Y:S01]  /*0050*/  LDC R7, c[0x0][0x360] ;  /* 0x0000d800ff077b82 */ /* 0x000e620000000800 */
[----:B0-----:R-:W-:-:S04]  /*0060*/  IMAD R0, R2, UR6, RZ ;  /* 0x0000000602007c24 */ /* 0x001fc8000f8e02ff */
[----:B------:R-:W-:-:S05]  /*0070*/  IMAD R0, R0, R3, RZ ;  /* 0x0000000300007224 */ /* 0x000fca00078e02ff */
[----:B------:R-:W-:-:S04]  /*0080*/  IABS R11, R0 ;  /* 0x00000000000b7213 */ /* 0x000fc80000000000 */
[----:B------:R-:W0:Y:S01]  /*0090*/  I2F.RP R5, R11 ;  /* 0x0000000b00057306 */ /* 0x000e220000209400 */
[----:B-1----:R-:W-:Y:S01]  /*00a0*/  IMAD R7, R7, UR4, R4 ;  /* 0x0000000407077c24 */ /* 0x002fe2000f8e0204 */
[----:B------:R-:W1:Y:S01]  /*00b0*/  LDCU UR4, c[0x0][0x3a0] ;  /* 0x00007400ff0477ac */ /* 0x000e620008000800 */
[----:B------:R-:W-:-:S05]  /*00c0*/  IMAD R4, R2, R3, RZ ;  /* 0x0000000302047224 */ /* 0x000fca00078e02ff */
[----:B------:R-:W-:Y:S01]  /*00d0*/  IABS R10, R4 ;  /* 0x00000004000a7213 */ /* 0x000fe20000000000 */
[----:B0-----:R-:W0:Y:S02]  /*00e0*/  MUFU.RCP R5, R5 ;  /* 0x0000000500057308 */ /* 0x001e240000001000 */
[----:B0-----:R-:W-:Y:S01]  /*00f0*/  VIADD R8, R5, 0xffffffe ;  /* 0x0ffffffe05087836 */ /* 0x001fe20000000000 */
[----:B------:R-:W-:-:S05]  /*0100*/  IABS R5, R7 ;  /* 0x0000000700057213 */ /* 0x000fca0000000000 */
[----:B------:R0:W2:Y:S02]  /*0110*/  F2I.FTZ.U32.TRUNC.NTZ R9, R8 ;  /* 0x0000000800097305 */ /* 0x0000a4000021f000 */
[----:B0-----:R-:W-:Y:S02]  /*0120*/  HFMA2 R8, -RZ, RZ, 0, 0 ;  /* 0x00000000ff087431 */ /* 0x001fe400000001ff */
[----:B--2---:R-:W-:-:S04]  /*0130*/  IMAD.MOV R6, RZ, RZ, -R9 ;  /* 0x000000ffff067224 */ /* 0x004fc800078e0a09 */
[----:B------:R-:W-:Y:S01]  /*0140*/  IMAD R13, R6, R11, RZ ;  /* 0x0000000b060d7224 */ /* 0x000fe200078e02ff */
[----:B------:R-:W-:-:S03]  /*0150*/  IABS R6, R0 ;  /* 0x0000000000067213 */ /* 0x000fc60000000000 */
[----:B------:R-:W-:Y:S01]  /*0160*/  IMAD.HI.U32 R9, R9, R13, R8 ;  /* 0x0000000d09097227 */ /* 0x000fe200078e0008 */
[----:B------:R-:W-:Y:S02]  /*0170*/  IADD3 R12, PT, PT, RZ, -R6, RZ ;  /* 0x80000006ff0c7210 */ /* 0x000fe40007ffe0ff */
[----:B------:R-:W-:Y:S01]  /*0180*/  LOP3.LUT R13, RZ, R3, RZ, 0x33, !PT ;  /* 0x00000003ff0d7212 */ /* 0x000fe200078e33ff */
[----:B------:R-:W-:Y:S02]  /*0190*/  IMAD.MOV.U32 R8, RZ, RZ, R5 ;  /* 0x000000ffff087224 */ /* 0x000fe400078e0005 */
[----:B------:R-:W-:Y:S02]  /*01a0*/  IMAD.MOV.U32 R6, RZ, RZ, R10 ;  /* 0x000000ffff067224 */ /* 0x000fe400078e000a */
[----:B------:R-:W-:Y:S02]  /*01b0*/  IMAD.HI.U32 R5, R9, R8, RZ ;  /* 0x0000000809057227 */ /* 0x000fe400078e00ff */
[----:B------:R-:W0:Y:S02]  /*01c0*/  I2F.RP R10, R6 ;  /* 0x00000006000a7306 */ /* 0x000e240000209400 */
[----:B------:R-:W-:Y:S01]  /*01d0*/  IMAD R8, R5, R12, R8 ;  /* 0x0000000c05087224 */ /* 0x000fe200078e0208 */
[----:B------:R-:W-:-:S04]  /*01e0*/  IABS R12, R4 ;  /* 0x00000004000c7213 */ /* 0x000fc80000000000 */
[----:B------:R-:W-:Y:S02]  /*01f0*/  ISETP.GT.U32.AND P2, PT, R11, R8, PT ;  /* 0x000000080b00720c */ /* 0x000fe40003f44070 */
[----:B------:R-:W-:Y:S01]  /*0200*/  IADD3 R12, PT, PT, RZ, -R12, RZ ;  /* 0x8000000cff0c7210 */ /* 0x000fe20007ffe0ff */
[----:B0-----:R-:W0:Y:S10]  /*0210*/  MUFU.RCP R10, R10 ;  /* 0x0000000a000a7308 */ /* 0x001e340000001000 */
[----:B------:R-:W-:-:S02]  /*0220*/  @!P2 IADD3 R8, PT, PT, R8, -R11, RZ ;  /* 0x8000000b0808a210 */ /* 0x000fc40007ffe0ff */
[----:B------:R-:W-:Y:S02]  /*0230*/  @!P2 IADD3 R5, PT, PT, R5, 0x1, RZ ;  /* 0x000000010505a810 */ /* 0x000fe40007ffe0ff */
[----:B------:R-:W-:Y:S02]  /*0240*/  ISETP.GE.U32.AND P0, PT, R8, R11, PT ;  /* 0x0000000b0800720c */ /* 0x000fe40003f06070 */
[----:B------:R-:W-:Y:S02]  /*0250*/  LOP3.LUT R8, R7, R0, RZ, 0x3c, !PT ;  /* 0x0000000007087212 */ /* 0x000fe400078e3cff */
[----:B------:R-:W-:Y:S02]  /*0260*/  ISETP.NE.AND P2, PT, R0, RZ, PT ;  /* 0x000000ff0000720c */ /* 0x000fe40003f45270 */
[----:B------:R-:W-:Y:S01]  /*0270*/  ISETP.GE.AND P1, PT, R8, RZ, PT ;  /* 0x000000ff0800720c */ /* 0x000fe20003f26270 */
[----:B0-----:R-:W-:-:S04]  /*0280*/  VIADD R8, R10, 0xffffffe ;  /* 0x0ffffffe0a087836 */ /* 0x001fc80000000000 */
[----:B------:R0:W2:Y:S02]  /*0290*/  F2I.FTZ.U32.TRUNC.NTZ R9, R8 ;  /* 0x0000000800097305 */ /* 0x0000a4000021f000 */
[----:B------:R-:W-:-:S06]  /*02a0*/  @P0 VIADD R5, R5, 0x1 ;  /* 0x0000000105050836 */ /* 0x000fcc0000000000 */
[----:B------:R-:W-:Y:S02]  /*02b0*/  @!P1 IADD3 R5, PT, PT, -R5, RZ, RZ ;  /* 0x000000ff05059210 */ /* 0x000fe40007ffe1ff */
[----:B------:R-:W-:Y:S01]  /*02c0*/  @!P2 LOP3.LUT R5, RZ, R0, RZ, 0x33, !PT ;  /* 0x00000000ff05a212 */ /* 0x000fe200078e33ff */
[----:B0-----:R-:W-:-:S03]  /*02d0*/  IMAD.MOV.U32 R8, RZ, RZ, RZ ;  /* 0x000000ffff087224 */ /* 0x001fc600078e00ff */
[----:B------:R-:W-:Y:S01]  /*02e0*/  IADD3 R10, PT, PT, -R5, RZ, RZ ;  /* 0x000000ff050a7210 */ /* 0x000fe20007ffe1ff */
[----:B--2---:R-:W-:-:S04]  /*02f0*/  IMAD.MOV R11, RZ, RZ, -R9 ;  /* 0x000000ffff0b7224 */ /* 0x004fc800078e0a09 */
[----:B------:R-:W-:Y:S02]  /*0300*/  IMAD R7, R0, R10, R7 ;  /* 0x0000000a00077224 */ /* 0x000fe400078e0207 */
[----:B------:R-:W-:-:S03]  /*0310*/  IMAD R11, R11, R6, RZ ;  /* 0x000000060b0b7224 */ /* 0x000fc600078e02ff */
[----:B------:R-:W-:Y:S01]  /*0320*/  IABS R10, R7 ;  /* 0x00000007000a7213 */ /* 0x000fe20000000000 */
[----:B------:R-:W-:Y:S01]  /*0330*/  IMAD.HI.U32 R8, R9, R11, R8 ;  /* 0x0000000b09087227 */ /* 0x000fe200078e0008 */
[----:B------:R-:W-:-:S03]  /*0340*/  IABS R11, R3 ;  /* 0x00000003000b7213 */ /* 0x000fc60000000000 */
[----:B------:R-:W-:Y:S01]  /*0350*/  IMAD.MOV.U32 R9, RZ, RZ, R10 ;  /* 0x000000ffff097224 */ /* 0x000fe200078e000a */
[----:B------:R-:W-:-:S03]  /*0360*/  MOV R10, R11 ;  /* 0x0000000b000a7202 */ /* 0x000fc60000000f00 */
[----:B------:R-:W-:Y:S01]  /*0370*/  IMAD.HI.U32 R8, R8, R9, RZ ;  /* 0x0000000908087227 */ /* 0x000fe200078e00ff */
[----:B------:R-:W0:Y:S03]  /*0380*/  I2F.RP R11, R10 ;  /* 0x0000000a000b7306 */ /* 0x000e260000209400 */
[----:B------:R-:W-:-:S05]  /*0390*/  IMAD R9, R8, R12, R9 ;  /* 0x0000000c08097224 */ /* 0x000fca00078e0209 */
[----:B------:R-:W-:Y:S01]  /*03a0*/  ISETP.GT.U32.AND P2, PT, R6, R9, PT ;  /* 0x000000090600720c */ /* 0x000fe20003f44070 */
[----:B0-----:R-:W0:-:S12]  /*03b0*/  MUFU.RCP R11, R11 ;  /* 0x0000000b000b7308 */ /* 0x001e180000001000 */
[----:B------:R-:W-:Y:S02]  /*03c0*/  @!P2 IMAD.IADD R9, R9, 0x1, -R6 ;  /* 0x000000010909a824 */ /* 0x000fe400078e0a06 */
[----:B------:R-:W-:Y:S01]  /*03d0*/  @!P2 VIADD R8, R8, 0x1 ;  /* 0x000000010808a836 */ /* 0x000fe20000000000 */
[----:B------:R-:W-:Y:S02]  /*03e0*/  ISETP.NE.AND P2, PT, R4, RZ, PT ;  /* 0x000000ff0400720c */ /* 0x000fe40003f45270 */
[----:B------:R-:W-:Y:S02]  /*03f0*/  ISETP.GE.U32.AND P0, PT, R9, R6, PT ;  /* 0x000000060900720c */ /* 0x000fe40003f06070 */
[----:B------:R-:W-:Y:S02]  /*0400*/  LOP3.LUT R6, R7, R4, RZ, 0x3c, !PT ;  /* 0x0000000407067212 */ /* 0x000fe400078e3cff */
[----:B0-----:R-:W-:Y:S02]  /*0410*/  IADD3 R9, PT, PT, R11, 0xffffffe, RZ ;  /* 0x0ffffffe0b097810 */ /* 0x001fe40007ffe0ff */
[----:B------:R-:W-:-:S04]  /*0420*/  ISETP.GE.AND P1, PT, R6, RZ, PT ;  /* 0x000000ff0600720c */ /* 0x000fc80003f26270 */
[----:B------:R-:W0:Y:S03]  /*0430*/  F2I.FTZ.U32.TRUNC.NTZ R9, R9 ;  /* 0x0000000900097305 */ /* 0x000e26000021f000 */
[----:B------:R-:W-:-:S05]  /*0440*/  @P0 IADD3 R8, PT, PT, R8, 0x1, RZ ;  /* 0x0000000108080810 */ /* 0x000fca0007ffe0ff */
[----:B------:R-:W-:-:S05]  /*0450*/  IMAD.MOV.U32 R6, RZ, RZ, R8 ;  /* 0x000000ffff067224 */ /* 0x000fca00078e0008 */
[----:B------:R-:W-:Y:S02]  /*0460*/  @!P1 IADD3 R6, PT, PT, -R6, RZ, RZ ;  /* 0x000000ff06069210 */ /* 0x000fe40007ffe1ff */
[----:B------:R-:W-:Y:S01]  /*0470*/  @!P2 LOP3.LUT R6, RZ, R4, RZ, 0x33, !PT ;  /* 0x00000004ff06a212 */ /* 0x000fe200078e33ff */
[----:B0-----:R-:W-:-:S03]  /*0480*/  IMAD.MOV R11, RZ, RZ, -R9 ;  /* 0x000000ffff0b7224 */ /* 0x001fc600078e0a09 */
[----:B------:R-:W-:-:S05]  /*0490*/  IADD3 R8, PT, PT, -R6, RZ, RZ ;  /* 0x000000ff06087210 */ /* 0x000fca0007ffe1ff */
[----:B------:R-:W-:Y:S02]  /*04a0*/  IMAD R12, R4, R8, R7 ;  /* 0x00000008040c7224 */ /* 0x000fe400078e0207 */
[----:B------:R-:W-:Y:S02]  /*04b0*/  IMAD R7, R11, R10, RZ ;  /* 0x0000000a0b077224 */ /* 0x000fe400078e02ff */
[----:B------:R-:W-:Y:S01]  /*04c0*/  IMAD.MOV.U32 R8, RZ, RZ, RZ ;  /* 0x000000ffff087224 */ /* 0x000fe200078e00ff */
[----:B------:R-:W-:-:S03]  /*04d0*/  IABS R11, R12 ;  /* 0x0000000c000b7213 */ /* 0x000fc60000000000 */
[----:B------:R-:W-:-:S06]  /*04e0*/  IMAD.HI.U32 R8, R9, R7, R8 ;  /* 0x0000000709087227 */ /* 0x000fcc00078e0008 */
[----:B------:R-:W-:-:S05]  /*04f0*/  IMAD.HI.U32 R8, R8, R11, RZ ;  /* 0x0000000b08087227 */ /* 0x000fca00078e00ff */
[----:B------:R-:W-:-:S05]  /*0500*/  IADD3 R7, PT, PT, -R8, RZ, RZ ;  /* 0x000000ff08077210 */ /* 0x000fca0007ffe1ff */
        /* <DEDUP_REMOVED lines=18> */
[-C--:B------:R-:W-:Y:S01]  /*0630*/  ISETP.GT.U32.AND P0, PT, R10, R11.reuse, PT ;  /* 0x0000000b0a00720c */ /* 0x080fe20003f04070 */
[----:B------:R-:W-:Y:S01]  /*0640*/  IMAD.IADD R10, R11, 0x1, -R10 ;  /* 0x000000010b0a7824 */ /* 0x000fe200078e0a0a */
[----:B------:R-:W1:Y:S04]  /*0650*/  LDCU.64 UR4, c[0x0][0x358] ;  /* 0x00006b00ff0477ac */ /* 0x000e680008000a00 */
[----:B------:R-:W-:Y:S01]  /*0660*/  SEL R10, R10, R11, !P0 ;  /* 0x0000000b0a0a7207 */ /* 0x000fe20004000000 */
[----:B------:R-:W-:-:S04]  /*0670*/  IMAD R11, R5, UR6, R6 ;  /* 0x00000006050b7c24 */ /* 0x000fc8000f8e0206 */
[----:B------:R-:W-:Y:S01]  /*0680*/  @!P2 IADD3 R10, PT, PT, -R10, RZ, RZ ;  /* 0x000000ff0a0aa210 */ /* 0x000fe20007ffe1ff */
[----:B------:R-:W-:-:S03]  /*0690*/  IMAD R11, R11, 0x3, RZ ;  /* 0x000000030b0b7824 */ /* 0x000fc600078e02ff */
[----:B------:R-:W-:Y:S01]  /*06a0*/  SEL R20, R13, R10, !P1 ;  /* 0x0000000a0d147207 */ /* 0x000fe20004800000 */
[----:B------:R-:W-:Y:S01]  /*06b0*/  IMAD R11, R11, R2, R7 ;  /* 0x000000020b0b7224 */ /* 0x000fe200078e0207 */
[----:B------:R-:W2:Y:S03]  /*06c0*/  LDC.64 R12, c[0x0][0x380] ;  /* 0x0000e000ff0c7b82 */ /* 0x000ea60000000a00 */
[----:B------:R-:W-:-:S04]  /*06d0*/  IMAD R15, R11, R3, R20 ;  /* 0x000000030b0f7224 */ /* 0x000fc800078e0214 */
[----:B0-----:R-:W-:Y:S01]  /*06e0*/  IMAD.WIDE R14, R15, 0x4, R8 ;  /* 0x000000040f0e7825 */ /* 0x001fe200078e0208 */
[----:B------:R-:W0:Y:S03]  /*06f0*/  LDC.64 R10, c[0x0][0x388] ;  /* 0x0000e200ff0a7b82 */ /* 0x000e260000000a00 */
[C---:B------:R-:W-:Y:S02]  /*0700*/  IMAD.WIDE R16, R4.reuse, 0x4, R14 ;  /* 0x0000000404107825 */ /* 0x040fe400078e020e */
[----:B-1----:R-:W3:Y:S03]  /*0710*/  LDG.E.CONSTANT R15, desc[UR4][R14.64] ;  /* 0x000000040e0f7981 */ /* 0x002ee6000c1e9900 */
[----:B------:R-:W1:Y:S01]  /*0720*/  LDC.64 R8, c[0x0][0x390] ;  /* 0x0000e400ff087b82 */ /* 0x000e620000000a00 */
[----:B------:R-:W-:-:S02]  /*0730*/  IMAD.WIDE R18, R4, 0x4, R16 ;  /* 0x0000000404127825 */ /* 0x000fc400078e0210 */
[----:B------:R-:W4:Y:S04]  /*0740*/  LDG.E.CONSTANT R17, desc[UR4][R16.64] ;  /* 0x0000000410117981 */ /* 0x000f28000c1e9900 */
[----:B------:R-:W5:Y:S01]  /*0750*/  LDG.E.CONSTANT R19, desc[UR4][R18.64] ;  /* 0x0000000412137981 */ /* 0x000f62000c1e9900 */
[----:B------:R-:W-:Y:S02]  /*0760*/  IMAD R6, R7, UR6, R6 ;  /* 0x0000000607067c24 */ /* 0x000fe4000f8e0206 */
[----:B------:R-:W-:-:S04]  /*0770*/  IMAD R0, R0, R5, R20 ;  /* 0x0000000500007224 */ /* 0x000fc800078e0214 */
[----:B------:R-:W-:-:S04]  /*0780*/  IMAD R3, R6, R3, R0 ;  /* 0x0000000306037224 */ /* 0x000fc800078e0200 */
[----:B--2---:R-:W-:-:S04]  /*0790*/  IMAD.WIDE R12, R3, 0x4, R12 ;  /* 0x00000004030c7825 */ /* 0x004fc800078e020c */
[----:B0-----:R-:W-:-:S04]  /*07a0*/  IMAD.WIDE R10, R3, 0x4, R10 ;  /* 0x00000004030a7825 */ /* 0x001fc800078e020a */
[----:B-1----:R-:W-:Y:S01]  /*07b0*/  IMAD.WIDE R8, R3, 0x4, R8 ;  /* 0x0000000403087825 */ /* 0x002fe200078e0208 */
[----:B---3--:R-:W-:Y:S04]  /*07c0*/  STG.E desc[UR4][R12.64], R15 ;  /* 0x0000000f0c007986 */ /* 0x008fe8000c101904 */
[----:B----4-:R-:W-:Y:S04]  /*07d0*/  STG.E desc[UR4][R10.64], R17 ;  /* 0x000000110a007986 */ /* 0x010fe8000c101904 */
[----:B-----5:R-:W-:Y:S01]  /*07e0*/  STG.E desc[UR4][R8.64], R19 ;  /* 0x0000001308007986 */ /* 0x020fe2000c101904 */
[----:B------:R-:W-:Y:S05]  /*07f0*/  EXIT ;  /* 0x000000000000794d */ /* 0x000fea0003800000 */
.L_x_1:
        /* <DEDUP_REMOVED lines=16> */
.L_x_3:


//--------------------- .nv.shared.reserved.0     --------------------------
	.section	.nv.shared.reserved.0,"aw",@nobits
	.weak		__nv_reservedSMEM_offset_0_alias
	.size		__nv_reservedSMEM_offset_0_alias, 0, 64
	.other		__nv_reservedSMEM_offset_0_alias,@"STO_CUDA_RESERVED_SHARED STV_DEFAULT"
__nv_reservedSMEM_offset_0_alias:
	.zero		0
	.zero		64


//--------------------- .nv.constant0._Z16unpermute_kernelPKfPfiiii --------------------------
	.section	.nv.constant0._Z16unpermute_kernelPKfPfiiii,"a",@progbits
	.sectionflags	@""
	.align	4
.nv.constant0._Z16unpermute_kernelPKfPfiiii:
	.zero		928


//--------------------- .nv.constant0._Z14permute_kernelPfS_S_PKfiiii --------------------------
	.section	.nv.constant0._Z14permute_kernelPfS_S_PKfiiii,"a",@progbits
	.sectionflags	@""
	.align	4
.nv.constant0._Z14permute_kernelPfS_S_PKfiiii:
	.zero		944


//--------------------- SYMBOLS --------------------------

	.type		.nv.reservedSmem.offset0,@object
	.size		.nv.reservedSmem.offset0,0x4
